.version 4.1
.target sm_52
.entry bench(.param .u64 I){
    .reg .b64   ptr;
    .reg .b16   r16i<1>;
    .reg .b16   r16o<1>;
    ld.param.u64 ptr, [I];
    cvta.to.global.u64  ptr, ptr;
    ldu.global.b16 r16i0, [ptr+0];
    mov.s16 r16o0, r16i0;
    st.global.b16 [ptr+0], r16o0;
}


// ===== COMPILED SASS (sm_100) =====

	.target	sm_100

	.elftype	@"ET_EXEC"


//--------------------- .note.nv.tkinfo           --------------------------
	.section	.note.nv.tkinfo,"",@"SHT_NOTE"
	.sectionflags	@"SHF_NOTE_NV_TKINFO"
	.tkinfo
        /*0018*/ 	.word	0x00000002
        /*0030*/ 	.string	""
        /*0030*/ 	.string	"ptxas"
        /*0030*/ 	.string	"Cuda compilation tools, release 13.0, V13.0.88"
        /*0030*/ 	.string	"Build cuda_13.0.r13.0/compiler.36424714_0"
        /*0030*/ 	.string	"-arch sm_100 "



//--------------------- .note.nv.cuinfo           --------------------------
	.section	.note.nv.cuinfo,"",@"SHT_NOTE"
	.sectionflags	@"SHF_NOTE_NV_CUINFO"
        /*0018*/ 	.short	0x0002
        /*001a*/ 	.short	0x0034
        /*001c*/ 	.short	0x0082
	.zero		2


//--------------------- .nv.info                  --------------------------
	.section	.nv.info,"",@"SHT_CUDA_INFO"
	.align	4


	//----- nvinfo : EIATTR_REGCOUNT
	.align		4
        /*0000*/ 	.byte	0x04, 0x2f
        /*0002*/ 	.short	(.L_1 - .L_0)
	.align		4
.L_0:
        /*0004*/ 	.word	index@(bench)
        /*0008*/ 	.word	0x00000008


	//----- nvinfo : EIATTR_FRAME_SIZE
	.align		4
.L_1:
        /*000c*/ 	.byte	0x04, 0x11
        /*000e*/ 	.short	(.L_3 - .L_2)
	.align		4
.L_2:
        /*0010*/ 	.word	index@(bench)
        /*0014*/ 	.word	0x00000000


	//----- nvinfo : EIATTR_MIN_STACK_SIZE
	.align		4
.L_3:
        /*0018*/ 	.byte	0x04, 0x12
        /*001a*/ 	.short	(.L_5 - .L_4)
	.align		4
.L_4:
        /*001c*/ 	.word	index@(bench)
        /*0020*/ 	.word	0x00000000
.L_5:


//--------------------- .nv.compat                --------------------------
	.section	.nv.compat,"",@"SHT_CUDA_COMPAT_INFO"
	.align	4
        /*0000*/ 	.byte	0x02, 0x09, 0x00, 0x00, 0x02, 0x02, 0x01, 0x00, 0x02, 0x05, 0x05, 0x00, 0x03, 0x07, 0x01, 0x01
        /*0010*/ 	.byte	0x02, 0x03, 0x00, 0x00, 0x02, 0x06, 0x01, 0x00, 0x04, 0x0b, 0x08, 0x00, 0x09, 0x00, 0x00, 0x00
        /*0020*/ 	.byte	0x00, 0x00, 0x00, 0x00


//--------------------- .nv.info.bench            --------------------------
	.section	.nv.info.bench,"",@"SHT_CUDA_INFO"
	.sectionflags	@""
	.align	4


	//----- nvinfo : EIATTR_CUDA_API_VERSION
	.align		4
        /*0000*/ 	.byte	0x04, 0x37
        /*0002*/ 	.short	(.L_7 - .L_6)
.L_6:
        /*0004*/ 	.word	0x00000082


	//----- nvinfo : EIATTR_KPARAM_INFO
	.align		4
.L_7:
        /*0008*/ 	.byte	0x04, 0x17
        /*000a*/ 	.short	(.L_9 - .L_8)
.L_8:
        /*000c*/ 	.word	0x00000000
        /*0010*/ 	.short	0x0000
        /*0012*/ 	.short	0x0000
        /*0014*/ 	.byte	0x00, 0xf0, 0x21, 0x00


	//----- nvinfo : EIATTR_SPARSE_MMA_MASK
	.align		4
.L_9:
        /*0018*/ 	.byte	0x03, 0x50
        /*001a*/ 	.short	0x0000


	//----- nvinfo : EIATTR_MAXREG_COUNT
	.align		4
        /*001c*/ 	.byte	0x03, 0x1b
        /*001e*/ 	.short	0x00ff


	//----- nvinfo : EIATTR_MERCURY_ISA_VERSION
	.align		4
        /*0020*/ 	.byte	0x03, 0x5f
        /*0022*/ 	.short	0x0101


	//----- nvinfo : EIATTR_VRC_CTA_INIT_COUNT
	.align		4
        /*0024*/ 	.byte	0x02, 0x4a
	.zero		1
	.zero		1


	//----- nvinfo : EIATTR_EXIT_INSTR_OFFSETS
	.align		4
        /*0028*/ 	.byte	0x04, 0x1c
        /*002a*/ 	.short	(.L_11 - .L_10)


	//   ....[0]....
.L_10:
        /*002c*/ 	.word	0x00000050


	//----- nvinfo : EIATTR_CBANK_PARAM_SIZE
	.align		4
.L_11:
        /*0030*/ 	.byte	0x03, 0x19
        /*0032*/ 	.short	0x0008


	//----- nvinfo : EIATTR_PARAM_CBANK
	.align		4
        /*0034*/ 	.byte	0x04, 0x0a
        /*0036*/ 	.short	(.L_13 - .L_12)
	.align		4
.L_12:
        /*0038*/ 	.word	index@(.nv.constant0.bench)
        /*003c*/ 	.short	0x0380
        /*003e*/ 	.short	0x0008


	//----- nvinfo : EIATTR_SW_WAR
	.align		4
.L_13:
        /*0040*/ 	.byte	0x04, 0x36
        /*0042*/ 	.short	(.L_15 - .L_14)
.L_14:
        /*0044*/ 	.word	0x00000008
.L_15:


//--------------------- .nv.callgraph             --------------------------
	.section	.nv.callgraph,"",@"SHT_CUDA_CALLGRAPH"
	.align	4
	.sectionentsize	8
	.align		4
        /*0000*/ 	.word	0x00000000
	.align		4
        /*0004*/ 	.word	0xffffffff
	.align		4
        /*0008*/ 	.word	0x00000000
	.align		4
        /*000c*/ 	.word	0xfffffffe
	.align		4
        /*0010*/ 	.word	0x00000000
	.align		4
        /*0014*/ 	.word	0xfffffffd
	.align		4
        /*0018*/ 	.word	0x00000000
	.align		4
        /*001c*/ 	.word	0xfffffffc


//--------------------- .text.bench               --------------------------
	.section	.text.bench,"ax",@progbits
	.align	128
.text.bench:
        .type           bench,@function
        .size           bench,(.L_x_1 - bench)
        .other          bench,@"STO_CUDA_ENTRY STV_DEFAULT"
bench:
[----:B------:R-:W-:Y:S08]  /*0000*/  LDC R1, c[0x0][0x37c] ;  /* 0x0000df00ff017b82 */ /* 0x000ff00000000800 */
[----:B------:R-:W0:Y:S01]  /*0010*/  LDC.64 R2, c[0x0][0x380] ;  /* 0x0000e000ff027b82 */ /* 0x000e220000000a00 */
[----:B------:R-:W0:Y:S02]  /*0020*/  LDCU.64 UR4, c[0x0][0x358] ;  /* 0x00006b00ff0477ac */ /* 0x000e240008000a00 */
[----:B0-----:R-:W2:Y:S04]  /*0030*/  LDG.E.U16 R5, desc[UR4][R2.64] ;  /* 0x0000000402057981 */ /* 0x001ea8000c1e1500 */
[----:B--2---:R-:W-:Y:S01]  /*0040*/  STG.E.U16 desc[UR4][R2.64], R5 ;  /* 0x0000000502007986 */ /* 0x004fe2000c101504 */
[----:B------:R-:W-:Y:S05]  /*0050*/  EXIT ;  /* 0x000000000000794d */ /* 0x000fea0003800000 */
.L_x_0:
[----:B------:R-:W-:-:S00]  /*0060*/  BRA `(.L_x_0) ;  /* 0xfffffffc00fc7947 */ /* 0x000fc0000383ffff */
[----:B------:R-:W-:-:S00]  /*0070*/  NOP ;  /* 0x0000000000007918 */ /* 0x000fc00000000000 */
        /* <DEDUP_REMOVED lines=8> */
.L_x_1:


//--------------------- .nv.shared.reserved.0     --------------------------
	.section	.nv.shared.reserved.0,"aw",@nobits
	.weak		__nv_reservedSMEM_offset_0_alias
	.size		__nv_reservedSMEM_offset_0_alias, 0, 64
	.other		__nv_reservedSMEM_offset_0_alias,@"STO_CUDA_RESERVED_SHARED STV_DEFAULT"
__nv_reservedSMEM_offset_0_alias:
	.zero		0
	.zero		64


//--------------------- .nv.constant0.bench       --------------------------
	.section	.nv.constant0.bench,"a",@progbits
	.sectionflags	@""
	.align	4
.nv.constant0.bench:
	.zero		904


//--------------------- SYMBOLS --------------------------

	.type		.nv.reservedSmem.offset0,@object
	.size		.nv.reservedSmem.offset0,0x4
